//
// Generated by NVIDIA NVVM Compiler
//
// Compiler Build ID: CL-36424714
// Cuda compilation tools, release 13.0, V13.0.88
// Based on NVVM 20.0.0
//

.version 9.0
.target sm_100
.address_size 64

	// .globl	_Z10cuda_hellov
.extern .func  (.param .b32 func_retval0) vprintf
(
	.param .b64 vprintf_param_0,
	.param .b64 vprintf_param_1
)
;
.global .align 1 .b8 $str[14] = {72, 101, 108, 108, 111, 32, 87, 111, 114, 108, 100, 33, 10};

.visible .entry _Z10cuda_hellov()
{
	.reg .b32 	%r<3>;
	.reg .b64 	%rd<3>;

	mov.u64 	%rd1, $str;
	cvta.global.u64 	%rd2, %rd1;
	{ // callseq 0, 0
	.param .b64 param0;
	st.param.b64 	[param0], %rd2;
	.param .b64 param1;
	st.param.b64 	[param1], 0;
	.param .b32 retval0;
	call.uni (retval0), 
	vprintf, 
	(
	param0, 
	param1
	);
	ld.param.b32 	%r1, [retval0];
	} // callseq 0
	ret;

}


// ===== COMPILED SASS (sm_100) =====

	.target	sm_100

	.elftype	@"ET_EXEC"


//--------------------- .note.nv.tkinfo           --------------------------
	.section	.note.nv.tkinfo,"",@"SHT_NOTE"
	.sectionflags	@"SHF_NOTE_NV_TKINFO"
	.tkinfo
        /*0018*/ 	.word	0x00000002
        /*0030*/ 	.string	""
        /*0030*/ 	.string	"ptxas"
        /*0030*/ 	.string	"Cuda compilation tools, release 13.0, V13.0.88"
        /*0030*/ 	.string	"Build cuda_13.0.r13.0/compiler.36424714_0"
        /*0030*/ 	.string	"-arch sm_100 -m 64 "



//--------------------- .note.nv.cuinfo           --------------------------
	.section	.note.nv.cuinfo,"",@"SHT_NOTE"
	.sectionflags	@"SHF_NOTE_NV_CUINFO"
        /*0018*/ 	.short	0x0002
        /*001a*/ 	.short	0x0064
        /*001c*/ 	.short	0x0082
	.zero		2


//--------------------- .nv.info                  --------------------------
	.section	.nv.info,"",@"SHT_CUDA_INFO"
	.align	4


	//----- nvinfo : EIATTR_REGCOUNT
	.align		4
        /*0000*/ 	.byte	0x04, 0x2f
        /*0002*/ 	.short	(.L_2 - .L_1)
	.align		4
.L_1:
        /*0004*/ 	.word	index@(_Z10cuda_hellov)
        /*0008*/ 	.word	0x00000018


	//----- nvinfo : EIATTR_FRAME_SIZE
	.align		4
.L_2:
        /*000c*/ 	.byte	0x04, 0x11
        /*000e*/ 	.short	(.L_4 - .L_3)
	.align		4
.L_3:
        /*0010*/ 	.word	index@(_Z10cuda_hellov)
        /*0014*/ 	.word	0x00000000


	//----- nvinfo : EIATTR_MIN_STACK_SIZE
	.align		4
.L_4:
        /*0018*/ 	.byte	0x04, 0x12
        /*001a*/ 	.short	(.L_6 - .L_5)
	.align		4
.L_5:
        /*001c*/ 	.word	index@(_Z10cuda_hellov)
        /*0020*/ 	.word	0x00000000
.L_6:


//--------------------- .nv.compat                --------------------------
	.section	.nv.compat,"",@"SHT_CUDA_COMPAT_INFO"
	.align	4
        /*0000*/ 	.byte	0x02, 0x09, 0x00, 0x00, 0x02, 0x02, 0x01, 0x00, 0x02, 0x05, 0x05, 0x00, 0x03, 0x07, 0x01, 0x01
        /*0010*/ 	.byte	0x02, 0x03, 0x00, 0x00, 0x02, 0x06, 0x01, 0x00, 0x04, 0x0b, 0x08, 0x00, 0x09, 0x00, 0x00, 0x00
        /*0020*/ 	.byte	0x00, 0x00, 0x00, 0x00


//--------------------- .nv.info._Z10cuda_hellov  --------------------------
	.section	.nv.info._Z10cuda_hellov,"",@"SHT_CUDA_INFO"
	.sectionflags	@""
	.align	4


	//----- nvinfo : EIATTR_CUDA_API_VERSION
	.align		4
        /*0000*/ 	.byte	0x04, 0x37
        /*0002*/ 	.short	(.L_8 - .L_7)
.L_7:
        /*0004*/ 	.word	0x00000082


	//----- nvinfo : EIATTR_SPARSE_MMA_MASK
	.align		4
.L_8:
        /*0008*/ 	.byte	0x03, 0x50
        /*000a*/ 	.short	0x0000


	//----- nvinfo : EIATTR_MAXREG_COUNT
	.align		4
        /*000c*/ 	.byte	0x03, 0x1b
        /*000e*/ 	.short	0x00ff


	//----- nvinfo : EIATTR_EXTERNS
	.align		4
        /*0010*/ 	.byte	0x04, 0x0f
        /*0012*/ 	.short	(.L_10 - .L_9)


	//   ....[0]....
	.align		4
.L_9:
        /*0014*/ 	.word	index@(vprintf)


	//----- nvinfo : EIATTR_MERCURY_ISA_VERSION
	.align		4
.L_10:
        /*0018*/ 	.byte	0x03, 0x5f
        /*001a*/ 	.short	0x0101


	//----- nvinfo : EIATTR_VRC_CTA_INIT_COUNT
	.align		4
        /*001c*/ 	.byte	0x02, 0x4a
	.zero		1
	.zero		1


	//----- nvinfo : EIATTR_SYSCALL_OFFSETS
	.align		4
        /*0020*/ 	.byte	0x04, 0x46
        /*0022*/ 	.short	(.L_12 - .L_11)


	//   ....[0]....
.L_11:
        /*0024*/ 	.word	0x00000080


	//----- nvinfo : EIATTR_EXIT_INSTR_OFFSETS
	.align		4
.L_12:
        /*0028*/ 	.byte	0x04, 0x1c
        /*002a*/ 	.short	(.L_14 - .L_13)


	//   ....[0]....
.L_13:
        /*002c*/ 	.word	0x00000090


	//----- nvinfo : EIATTR_SW_WAR
	.align		4
.L_14:
        /*0030*/ 	.byte	0x04, 0x36
        /*0032*/ 	.short	(.L_16 - .L_15)
.L_15:
        /*0034*/ 	.word	0x00000008
.L_16:


//--------------------- .nv.callgraph             --------------------------
	.section	.nv.callgraph,"",@"SHT_CUDA_CALLGRAPH"
	.align	4
	.sectionentsize	8
	.align		4
        /*0000*/ 	.word	0x00000000
	.align		4
        /*0004*/ 	.word	0xffffffff
	.align		4
        /*0008*/ 	.word	index@(_Z10cuda_hellov)
	.align		4
        /*000c*/ 	.word	index@(vprintf)
	.align		4
        /*0010*/ 	.word	0x00000000
	.align		4
        /*0014*/ 	.word	0xfffffffe
	.align		4
        /*0018*/ 	.word	0x00000000
	.align		4
        /*001c*/ 	.word	0xfffffffd
	.align		4
        /*0020*/ 	.word	0x00000000
	.align		4
        /*0024*/ 	.word	0xfffffffc


//--------------------- .nv.constant4             --------------------------
	.section	.nv.constant4,"a",@progbits
	.align	8
	.align		8
.nv.constant4:
        /*0000*/ 	.dword	vprintf
	.align		8
        /*0008*/ 	.dword	$str


//--------------------- .text._Z10cuda_hellov     --------------------------
	.section	.text._Z10cuda_hellov,"ax",@progbits
	.align	128
        .global         _Z10cuda_hellov
        .type           _Z10cuda_hellov,@function
        .size           _Z10cuda_hellov,(.L_x_2 - _Z10cuda_hellov)
        .other          _Z10cuda_hellov,@"STO_CUDA_ENTRY STV_DEFAULT"
_Z10cuda_hellov:
.text._Z10cuda_hellov:
[----:B------:R-:W0:Y:S01]  /*0000*/  LDC R1, c[0x0][0x37c] ;  /* 0x0000df00ff017b82 */ /* 0x000e220000000800 */
[----:B------:R-:W-:Y:S01]  /*0010*/  MOV R0, 0x0 ;  /* 0x0000000000007802 */ /* 0x000fe20000000f00 */
[----:B------:R-:W1:Y:S01]  /*0020*/  LDCU.64 UR4, c[0x4][0x8] ;  /* 0x01000100ff0477ac */ /* 0x000e620008000a00 */
[----:B------:R-:W-:-:S05]  /*0030*/  CS2R R6, SRZ ;  /* 0x0000000000067805 */ /* 0x000fca000001ff00 */
[----:B------:R2:W3:Y:S01]  /*0040*/  LDC.64 R2, c[0x4][R0] ;  /* 0x0100000000027b82 */ /* 0x0004e20000000a00 */
[----:B-1----:R-:W-:Y:S02]  /*0050*/  IMAD.U32 R4, RZ, RZ, UR4 ;  /* 0x00000004ff047e24 */ /* 0x002fe4000f8e00ff */
[----:B--2---:R-:W-:-:S07]  /*0060*/  IMAD.U32 R5, RZ, RZ, UR5 ;  /* 0x00000005ff057e24 */ /* 0x004fce000f8e00ff */
[----:B------:R-:W-:-:S07]  /*0070*/  LEPC R20, `(.L_x_0) ;  /* 0x000000001014794e */ /* 0x000fce0000000000 */
[----:B0--3--:R-:W-:Y:S05]  /*0080*/  CALL.ABS.NOINC R2 ;  /* 0x0000000002007343 */ /* 0x009fea0003c00000 */
.L_x_0:
[----:B------:R-:W-:Y:S05]  /*0090*/  EXIT ;  /* 0x000000000000794d */ /* 0x000fea0003800000 */
.L_x_1:
[----:B------:R-:W-:-:S00]  /*00a0*/  BRA `(.L_x_1) ;  /* 0xfffffffc00fc7947 */ /* 0x000fc0000383ffff */
[----:B------:R-:W-:-:S00]  /*00b0*/  NOP ;  /* 0x0000000000007918 */ /* 0x000fc00000000000 */
        /* <DEDUP_REMOVED lines=12> */
.L_x_2:


//--------------------- .nv.global.init           --------------------------
	.section	.nv.global.init,"aw",@progbits
.nv.global.init:
	.type		$str,@object
	.size		$str,(.L_0 - $str)
$str:
        /*0000*/ 	.byte	0x48, 0x65, 0x6c, 0x6c, 0x6f, 0x20, 0x57, 0x6f, 0x72, 0x6c, 0x64, 0x21, 0x0a, 0x00
.L_0:


//--------------------- .nv.shared.reserved.0     --------------------------
	.section	.nv.shared.reserved.0,"aw",@nobits
	.weak		__nv_reservedSMEM_offset_0_alias
	.size		__nv_reservedSMEM_offset_0_alias, 0, 64
	.other		__nv_reservedSMEM_offset_0_alias,@"STO_CUDA_RESERVED_SHARED STV_DEFAULT"
__nv_reservedSMEM_offset_0_alias:
	.zero		0
	.zero		64


//--------------------- .nv.constant0._Z10cuda_hellov --------------------------
	.section	.nv.constant0._Z10cuda_hellov,"a",@progbits
	.sectionflags	@""
	.align	4
.nv.constant0._Z10cuda_hellov:
	.zero		896


//--------------------- SYMBOLS --------------------------

	.type		.nv.reservedSmem.offset0,@object
	.size		.nv.reservedSmem.offset0,0x4
	.type		vprintf,@function
